//
// Generated by NVIDIA NVVM Compiler
//
// Compiler Build ID: CL-36424714
// Cuda compilation tools, release 13.0, V13.0.88
// Based on NVVM 20.0.0
//

.version 9.0
.target sm_100
.address_size 64

	// .globl	_Z24game_of_life_step_kernelPKmPmii

.visible .entry _Z24game_of_life_step_kernelPKmPmii(
	.param .u64 .ptr .align 1 _Z24game_of_life_step_kernelPKmPmii_param_0,
	.param .u64 .ptr .align 1 _Z24game_of_life_step_kernelPKmPmii_param_1,
	.param .u32 _Z24game_of_life_step_kernelPKmPmii_param_2,
	.param .u32 _Z24game_of_life_step_kernelPKmPmii_param_3
)
{
	.reg .pred 	%p<12>;
	.reg .b32 	%r<49>;
	.reg .b64 	%rd<89>;

	ld.param.u64 	%rd25, [_Z24game_of_life_step_kernelPKmPmii_param_0];
	ld.param.u64 	%rd24, [_Z24game_of_life_step_kernelPKmPmii_param_1];
	ld.param.u32 	%r8, [_Z24game_of_life_step_kernelPKmPmii_param_2];
	ld.param.u32 	%r7, [_Z24game_of_life_step_kernelPKmPmii_param_3];
	cvta.to.global.u64 	%rd1, %rd25;
	mov.u32 	%r9, %ctaid.x;
	mov.u32 	%r10, %ntid.x;
	mov.u32 	%r11, %tid.x;
	mad.lo.s32 	%r1, %r9, %r10, %r11;
	mov.u32 	%r12, %ctaid.y;
	mov.u32 	%r13, %ntid.y;
	mov.u32 	%r14, %tid.y;
	mad.lo.s32 	%r15, %r12, %r13, %r14;
	setp.ge.s32 	%p1, %r1, %r7;
	setp.ge.s32 	%p2, %r15, %r8;
	or.pred  	%p3, %p1, %p2;
	@%p3 bra 	$L__BB0_16;
	mul.lo.s32 	%r3, %r7, %r15;
	setp.lt.s32 	%p4, %r1, 1;
	add.s32 	%r4, %r1, 1;
	add.s32 	%r5, %r3, %r1;
	mul.wide.s32 	%rd27, %r5, 8;
	add.s64 	%rd2, %rd1, %rd27;
	ld.global.nc.u64 	%rd3, [%rd2];
	mov.b64 	%rd79, 0;
	@%p4 bra 	$L__BB0_3;
	ld.global.nc.u64 	%rd79, [%rd2+-8];
$L__BB0_3:
	setp.ge.s32 	%p5, %r4, %r7;
	mov.b64 	%rd80, 0;
	@%p5 bra 	$L__BB0_5;
	ld.global.nc.u64 	%rd80, [%rd2+8];
$L__BB0_5:
	setp.eq.s32 	%p6, %r15, 0;
	mov.b64 	%rd82, 0;
	mov.u64 	%rd83, %rd82;
	mov.u64 	%rd84, %rd82;
	@%p6 bra 	$L__BB0_10;
	setp.lt.s32 	%p7, %r1, 1;
	sub.s32 	%r16, %r3, %r7;
	add.s32 	%r17, %r16, %r1;
	mul.wide.s32 	%rd31, %r17, 8;
	add.s64 	%rd8, %rd1, %rd31;
	ld.global.nc.u64 	%rd83, [%rd8];
	mov.b64 	%rd82, 0;
	@%p7 bra 	$L__BB0_8;
	ld.global.nc.u64 	%rd82, [%rd8+-8];
$L__BB0_8:
	setp.ge.s32 	%p8, %r4, %r7;
	mov.b64 	%rd84, 0;
	@%p8 bra 	$L__BB0_10;
	ld.global.nc.u64 	%rd84, [%rd8+8];
$L__BB0_10:
	add.s32 	%r18, %r15, 1;
	setp.ge.u32 	%p9, %r18, %r8;
	mov.b64 	%rd86, 0;
	mov.u64 	%rd87, %rd86;
	mov.u64 	%rd88, %rd86;
	@%p9 bra 	$L__BB0_15;
	setp.lt.s32 	%p10, %r1, 1;
	mul.wide.s32 	%rd35, %r7, 8;
	add.s64 	%rd16, %rd2, %rd35;
	ld.global.nc.u64 	%rd87, [%rd16];
	mov.b64 	%rd86, 0;
	@%p10 bra 	$L__BB0_13;
	ld.global.nc.u64 	%rd86, [%rd16+-8];
$L__BB0_13:
	setp.ge.s32 	%p11, %r4, %r7;
	mov.b64 	%rd88, 0;
	@%p11 bra 	$L__BB0_15;
	ld.global.nc.u64 	%rd88, [%rd16+8];
$L__BB0_15:
	mov.b64 	{%r19, %r20}, %rd82;
	mov.b64 	{%r21, %r22}, %rd83;
	shf.l.wrap.b32 	%r23, %r20, %r21, 1;
	shf.l.wrap.b32 	%r24, %r21, %r22, 1;
	mov.b64 	%rd37, {%r23, %r24};
	mov.b64 	{%r25, %r26}, %rd84;
	shf.l.wrap.b32 	%r27, %r22, %r25, 31;
	shf.l.wrap.b32 	%r28, %r21, %r22, 31;
	mov.b64 	%rd38, {%r28, %r27};
	mov.b64 	{%r29, %r30}, %rd79;
	mov.b64 	{%r31, %r32}, %rd3;
	shf.l.wrap.b32 	%r33, %r30, %r31, 1;
	shf.l.wrap.b32 	%r34, %r31, %r32, 1;
	mov.b64 	%rd39, {%r33, %r34};
	mov.b64 	{%r35, %r36}, %rd80;
	shf.l.wrap.b32 	%r37, %r32, %r35, 31;
	shf.l.wrap.b32 	%r38, %r31, %r32, 31;
	mov.b64 	%rd40, {%r38, %r37};
	mov.b64 	{%r39, %r40}, %rd86;
	mov.b64 	{%r41, %r42}, %rd87;
	shf.l.wrap.b32 	%r43, %r40, %r41, 1;
	shf.l.wrap.b32 	%r44, %r41, %r42, 1;
	mov.b64 	%rd41, {%r43, %r44};
	mov.b64 	{%r45, %r46}, %rd88;
	shf.l.wrap.b32 	%r47, %r42, %r45, 31;
	shf.l.wrap.b32 	%r48, %r41, %r42, 31;
	mov.b64 	%rd42, {%r48, %r47};
	xor.b64  	%rd43, %rd37, %rd83;
	xor.b64  	%rd44, %rd43, %rd38;
	or.b64  	%rd45, %rd38, %rd83;
	and.b64  	%rd46, %rd45, %rd37;
	and.b64  	%rd47, %rd38, %rd83;
	or.b64  	%rd48, %rd46, %rd47;
	xor.b64  	%rd49, %rd40, %rd39;
	and.b64  	%rd50, %rd40, %rd39;
	xor.b64  	%rd51, %rd41, %rd87;
	xor.b64  	%rd52, %rd51, %rd42;
	or.b64  	%rd53, %rd42, %rd87;
	and.b64  	%rd54, %rd53, %rd41;
	and.b64  	%rd55, %rd42, %rd87;
	or.b64  	%rd56, %rd54, %rd55;
	xor.b64  	%rd57, %rd44, %rd49;
	xor.b64  	%rd58, %rd57, %rd52;
	or.b64  	%rd59, %rd52, %rd49;
	and.b64  	%rd60, %rd59, %rd44;
	and.b64  	%rd61, %rd52, %rd49;
	or.b64  	%rd62, %rd60, %rd61;
	xor.b64  	%rd63, %rd48, %rd50;
	xor.b64  	%rd64, %rd63, %rd56;
	or.b64  	%rd65, %rd56, %rd50;
	and.b64  	%rd66, %rd65, %rd48;
	and.b64  	%rd67, %rd56, %rd50;
	or.b64  	%rd68, %rd66, %rd67;
	xor.b64  	%rd69, %rd64, %rd62;
	and.b64  	%rd70, %rd64, %rd62;
	or.b64  	%rd71, %rd68, %rd70;
	not.b64 	%rd72, %rd71;
	and.b64  	%rd73, %rd69, %rd72;
	or.b64  	%rd74, %rd3, %rd58;
	and.b64  	%rd75, %rd74, %rd73;
	cvta.to.global.u64 	%rd76, %rd24;
	mul.wide.s32 	%rd77, %r5, 8;
	add.s64 	%rd78, %rd76, %rd77;
	st.global.u64 	[%rd78], %rd75;
$L__BB0_16:
	ret;

}


// ===== COMPILED SASS (sm_100) =====

	.target	sm_100

	.elftype	@"ET_EXEC"


//--------------------- .note.nv.tkinfo           --------------------------
	.section	.note.nv.tkinfo,"",@"SHT_NOTE"
	.sectionflags	@"SHF_NOTE_NV_TKINFO"
	.tkinfo
        /*0018*/ 	.word	0x00000002
        /*0030*/ 	.string	""
        /*0030*/ 	.string	"ptxas"
        /*0030*/ 	.string	"Cuda compilation tools, release 13.0, V13.0.88"
        /*0030*/ 	.string	"Build cuda_13.0.r13.0/compiler.36424714_0"
        /*0030*/ 	.string	"-arch sm_100 -m 64 "



//--------------------- .note.nv.cuinfo           --------------------------
	.section	.note.nv.cuinfo,"",@"SHT_NOTE"
	.sectionflags	@"SHF_NOTE_NV_CUINFO"
        /*0018*/ 	.short	0x0002
        /*001a*/ 	.short	0x0064
        /*001c*/ 	.short	0x0082
	.zero		2


//--------------------- .nv.info                  --------------------------
	.section	.nv.info,"",@"SHT_CUDA_INFO"
	.align	4


	//----- nvinfo : EIATTR_REGCOUNT
	.align		4
        /*0000*/ 	.byte	0x04, 0x2f
        /*0002*/ 	.short	(.L_1 - .L_0)
	.align		4
.L_0:
        /*0004*/ 	.word	index@(_Z24game_of_life_step_kernelPKmPmii)
        /*0008*/ 	.word	0x0000001a


	//----- nvinfo : EIATTR_FRAME_SIZE
	.align		4
.L_1:
        /*000c*/ 	.byte	0x04, 0x11
        /*000e*/ 	.short	(.L_3 - .L_2)
	.align		4
.L_2:
        /*0010*/ 	.word	index@(_Z24game_of_life_step_kernelPKmPmii)
        /*0014*/ 	.word	0x00000000


	//----- nvinfo : EIATTR_MIN_STACK_SIZE
	.align		4
.L_3:
        /*0018*/ 	.byte	0x04, 0x12
        /*001a*/ 	.short	(.L_5 - .L_4)
	.align		4
.L_4:
        /*001c*/ 	.word	index@(_Z24game_of_life_step_kernelPKmPmii)
        /*0020*/ 	.word	0x00000000
.L_5:


//--------------------- .nv.compat                --------------------------
	.section	.nv.compat,"",@"SHT_CUDA_COMPAT_INFO"
	.align	4
        /*0000*/ 	.byte	0x02, 0x09, 0x00, 0x00, 0x02, 0x02, 0x01, 0x00, 0x02, 0x05, 0x05, 0x00, 0x03, 0x07, 0x01, 0x01
        /*0010*/ 	.byte	0x02, 0x03, 0x00, 0x00, 0x02, 0x06, 0x01, 0x00, 0x04, 0x0b, 0x08, 0x00, 0x09, 0x00, 0x00, 0x00
        /*0020*/ 	.byte	0x00, 0x00, 0x00, 0x00


//--------------------- .nv.info._Z24game_of_life_step_kernelPKmPmii --------------------------
	.section	.nv.info._Z24game_of_life_step_kernelPKmPmii,"",@"SHT_CUDA_INFO"
	.sectionflags	@""
	.align	4


	//----- nvinfo : EIATTR_CUDA_API_VERSION
	.align		4
        /*0000*/ 	.byte	0x04, 0x37
        /*0002*/ 	.short	(.L_7 - .L_6)
.L_6:
        /*0004*/ 	.word	0x00000082


	//----- nvinfo : EIATTR_KPARAM_INFO
	.align		4
.L_7:
        /*0008*/ 	.byte	0x04, 0x17
        /*000a*/ 	.short	(.L_9 - .L_8)
.L_8:
        /*000c*/ 	.word	0x00000000
        /*0010*/ 	.short	0x0003
        /*0012*/ 	.short	0x0014
        /*0014*/ 	.byte	0x00, 0xf0, 0x11, 0x00


	//----- nvinfo : EIATTR_KPARAM_INFO
	.align		4
.L_9:
        /*0018*/ 	.byte	0x04, 0x17
        /*001a*/ 	.short	(.L_11 - .L_10)
.L_10:
        /*001c*/ 	.word	0x00000000
        /*0020*/ 	.short	0x0002
        /*0022*/ 	.short	0x0010
        /*0024*/ 	.byte	0x00, 0xf0, 0x11, 0x00


	//----- nvinfo : EIATTR_KPARAM_INFO
	.align		4
.L_11:
        /*0028*/ 	.byte	0x04, 0x17
        /*002a*/ 	.short	(.L_13 - .L_12)
.L_12:
        /*002c*/ 	.word	0x00000000
        /*0030*/ 	.short	0x0001
        /*0032*/ 	.short	0x0008
        /*0034*/ 	.byte	0x00, 0xf5, 0x21, 0x00


	//----- nvinfo : EIATTR_KPARAM_INFO
	.align		4
.L_13:
        /*0038*/ 	.byte	0x04, 0x17
        /*003a*/ 	.short	(.L_15 - .L_14)
.L_14:
        /*003c*/ 	.word	0x00000000
        /*0040*/ 	.short	0x0000
        /*0042*/ 	.short	0x0000
        /*0044*/ 	.byte	0x00, 0xf5, 0x21, 0x00


	//----- nvinfo : EIATTR_SPARSE_MMA_MASK
	.align		4
.L_15:
        /*0048*/ 	.byte	0x03, 0x50
        /*004a*/ 	.short	0x0000


	//----- nvinfo : EIATTR_MAXREG_COUNT
	.align		4
        /*004c*/ 	.byte	0x03, 0x1b
        /*004e*/ 	.short	0x00ff


	//----- nvinfo : EIATTR_MERCURY_ISA_VERSION
	.align		4
        /*0050*/ 	.byte	0x03, 0x5f
        /*0052*/ 	.short	0x0101


	//----- nvinfo : EIATTR_VRC_CTA_INIT_COUNT
	.align		4
        /*0054*/ 	.byte	0x02, 0x4a
	.zero		1
	.zero		1


	//----- nvinfo : EIATTR_EXIT_INSTR_OFFSETS
	.align		4
        /*0058*/ 	.byte	0x04, 0x1c
        /*005a*/ 	.short	(.L_17 - .L_16)


	//   ....[0]....
.L_16:
        /*005c*/ 	.word	0x000000c0


	//   ....[1]....
        /*0060*/ 	.word	0x00000630


	//----- nvinfo : EIATTR_CRS_STACK_SIZE
	.align		4
.L_17:
        /*0064*/ 	.byte	0x04, 0x1e
        /*0066*/ 	.short	(.L_19 - .L_18)
.L_18:
        /*0068*/ 	.word	0x00000000


	//----- nvinfo : EIATTR_CBANK_PARAM_SIZE
	.align		4
.L_19:
        /*006c*/ 	.byte	0x03, 0x19
        /*006e*/ 	.short	0x0018


	//----- nvinfo : EIATTR_PARAM_CBANK
	.align		4
        /*0070*/ 	.byte	0x04, 0x0a
        /*0072*/ 	.short	(.L_21 - .L_20)
	.align		4
.L_20:
        /*0074*/ 	.word	index@(.nv.constant0._Z24game_of_life_step_kernelPKmPmii)
        /*0078*/ 	.short	0x0380
        /*007a*/ 	.short	0x0018


	//----- nvinfo : EIATTR_SW_WAR
	.align		4
.L_21:
        /*007c*/ 	.byte	0x04, 0x36
        /*007e*/ 	.short	(.L_23 - .L_22)
.L_22:
        /*0080*/ 	.word	0x00000008
.L_23:


//--------------------- .nv.callgraph             --------------------------
	.section	.nv.callgraph,"",@"SHT_CUDA_CALLGRAPH"
	.align	4
	.sectionentsize	8
	.align		4
        /*0000*/ 	.word	0x00000000
	.align		4
        /*0004*/ 	.word	0xffffffff
	.align		4
        /*0008*/ 	.word	0x00000000
	.align		4
        /*000c*/ 	.word	0xfffffffe
	.align		4
        /*0010*/ 	.word	0x00000000
	.align		4
        /*0014*/ 	.word	0xfffffffd
	.align		4
        /*0018*/ 	.word	0x00000000
	.align		4
        /*001c*/ 	.word	0xfffffffc


//--------------------- .text._Z24game_of_life_step_kernelPKmPmii --------------------------
	.section	.text._Z24game_of_life_step_kernelPKmPmii,"ax",@progbits
	.align	128
        .global         _Z24game_of_life_step_kernelPKmPmii
        .type           _Z24game_of_life_step_kernelPKmPmii,@function
        .size           _Z24game_of_life_step_kernelPKmPmii,(.L_x_5 - _Z24game_of_life_step_kernelPKmPmii)
        .other          _Z24game_of_life_step_kernelPKmPmii,@"STO_CUDA_ENTRY STV_DEFAULT"
_Z24game_of_life_step_kernelPKmPmii:
.text._Z24game_of_life_step_kernelPKmPmii:
[----:B------:R-:W-:Y:S01]  /*0000*/  LDC R1, c[0x0][0x37c] ;  /* 0x0000df00ff017b82 */ /* 0x000fe20000000800 */
[----:B------:R-:W0:Y:S07]  /*0010*/  S2R R5, SR_TID.Y ;  /* 0x0000000000057919 */ /* 0x000e2e0000002200 */
[----:B------:R-:W1:Y:S01]  /*0020*/  LDC R12, c[0x0][0x360] ;  /* 0x0000d800ff0c7b82 */ /* 0x000e620000000800 */
[----:B------:R-:W1:Y:S07]  /*0030*/  S2R R3, SR_TID.X ;  /* 0x0000000000037919 */ /* 0x000e6e0000002100 */
[----:B------:R-:W0:Y:S08]  /*0040*/  S2UR UR5, SR_CTAID.Y ;  /* 0x00000000000579c3 */ /* 0x000e300000002600 */
[----:B------:R-:W0:Y:S08]  /*0050*/  LDC R14, c[0x0][0x364] ;  /* 0x0000d900ff0e7b82 */ /* 0x000e300000000800 */
[----:B------:R-:W1:Y:S08]  /*0060*/  S2UR UR4, SR_CTAID.X ;  /* 0x00000000000479c3 */ /* 0x000e700000002500 */
[----:B------:R-:W2:Y:S01]  /*0070*/  LDC.64 R8, c[0x0][0x390] ;  /* 0x0000e400ff087b82 */ /* 0x000ea20000000a00 */
[----:B0-----:R-:W-:-:S02]  /*0080*/  IMAD R14, R14, UR5, R5 ;  /* 0x000000050e0e7c24 */ /* 0x001fc4000f8e0205 */
[----:B-1----:R-:W-:-:S03]  /*0090*/  IMAD R12, R12, UR4, R3 ;  /* 0x000000040c0c7c24 */ /* 0x002fc6000f8e0203 */
[----:B--2---:R-:W-:-:S04]  /*00a0*/  ISETP.GE.AND P0, PT, R14, R8, PT ;  /* 0x000000080e00720c */ /* 0x004fc80003f06270 */
[----:B------:R-:W-:-:S13]  /*00b0*/  ISETP.GE.OR P0, PT, R12, R9, P0 ;  /* 0x000000090c00720c */ /* 0x000fda0000706670 */
[----:B------:R-:W-:Y:S05]  /*00c0*/  @P0 EXIT ;  /* 0x000000000000094d */ /* 0x000fea0003800000 */
[----:B------:R-:W0:Y:S01]  /*00d0*/  LDC.64 R4, c[0x0][0x380] ;  /* 0x0000e000ff047b82 */ /* 0x000e220000000a00 */
[----:B------:R-:W1:Y:S01]  /*00e0*/  LDCU.64 UR4, c[0x0][0x358] ;  /* 0x00006b00ff0477ac */ /* 0x000e620008000a00 */
[C---:B------:R-:W-:Y:S01]  /*00f0*/  VIADD R0, R12.reuse, 0x1 ;  /* 0x000000010c007836 */ /* 0x040fe20000000000 */
[----:B------:R-:W-:Y:S01]  /*0100*/  ISETP.GE.AND P0, PT, R12, 0x1, PT ;  /* 0x000000010c00780c */ /* 0x000fe20003f06270 */
[----:B------:R-:W-:Y:S02]  /*0110*/  IMAD.MOV.U32 R15, RZ, RZ, RZ ;  /* 0x000000ffff0f7224 */ /* 0x000fe400078e00ff */
[----:B------:R-:W-:Y:S01]  /*0120*/  IMAD.MOV.U32 R13, RZ, RZ, RZ ;  /* 0x000000ffff0d7224 */ /* 0x000fe200078e00ff */
[-C--:B------:R-:W-:Y:S01]  /*0130*/  ISETP.GE.AND P1, PT, R0, R9.reuse, PT ;  /* 0x000000090000720c */ /* 0x080fe20003f26270 */
[----:B------:R-:W-:-:S04]  /*0140*/  IMAD R0, R14, R9, R12 ;  /* 0x000000090e007224 */ /* 0x000fc800078e020c */
[----:B0-----:R-:W-:-:S05]  /*0150*/  IMAD.WIDE R10, R0, 0x8, R4 ;  /* 0x00000008000a7825 */ /* 0x001fca00078e0204 */
[----:B-1----:R0:W5:Y:S04]  /*0160*/  @P0 LDG.E.CONSTANT R15, desc[UR4][R10.64+-0x4] ;  /* 0xfffffc040a0f0981 */ /* 0x002168000c1e9900 */
[----:B------:R0:W5:Y:S04]  /*0170*/  @!P1 LDG.E.CONSTANT R13, desc[UR4][R10.64+0x8] ;  /* 0x000008040a0d9981 */ /* 0x000168000c1e9900 */
[----:B------:R0:W5:Y:S01]  /*0180*/  LDG.E.64.CONSTANT R2, desc[UR4][R10.64] ;  /* 0x000000040a027981 */ /* 0x000162000c1e9b00 */
[C---:B------:R-:W-:Y:S01]  /*0190*/  ISETP.NE.AND P2, PT, R14.reuse, RZ, PT ;  /* 0x000000ff0e00720c */ /* 0x040fe20003f45270 */
[----:B------:R-:W-:Y:S01]  /*01a0*/  VIADD R7, R14, 0x1 ;  /* 0x000000010e077836 */ /* 0x000fe20000000000 */
[----:B------:R-:W-:Y:S01]  /*01b0*/  BSSY.RECONVERGENT B0, `(.L_x_0) ;  /* 0x000000c000007945 */ /* 0x000fe20003800200 */
[----:B------:R-:W-:-:S02]  /*01c0*/  IMAD.MOV.U32 R19, RZ, RZ, RZ ;  /* 0x000000ffff137224 */ /* 0x000fc400078e00ff */
[----:B------:R-:W-:Y:S01]  /*01d0*/  IMAD.MOV.U32 R21, RZ, RZ, RZ ;  /* 0x000000ffff157224 */ /* 0x000fe200078e00ff */
[----:B------:R-:W-:Y:S02]  /*01e0*/  ISETP.GE.U32.AND P3, PT, R7, R8, PT ;  /* 0x000000080700720c */ /* 0x000fe40003f66070 */
[----:B------:R-:W-:-:S05]  /*01f0*/  CS2R R6, SRZ ;  /* 0x0000000000067805 */ /* 0x000fca000001ff00 */
[----:B0-----:R-:W-:Y:S06]  /*0200*/  @!P2 BRA `(.L_x_1) ;  /* 0x000000000018a947 */ /* 0x001fec0003800000 */
[----:B------:R-:W-:-:S04]  /*0210*/  IMAD R7, R14, R9, -R9 ;  /* 0x000000090e077224 */ /* 0x000fc800078e0a09 */
[----:B------:R-:W-:-:S04]  /*0220*/  IMAD.IADD R7, R12, 0x1, R7 ;  /* 0x000000010c077824 */ /* 0x000fc800078e0207 */
[----:B------:R-:W-:-:S05]  /*0230*/  IMAD.WIDE R4, R7, 0x8, R4 ;  /* 0x0000000807047825 */ /* 0x000fca00078e0204 */
[----:B------:R0:W5:Y:S04]  /*0240*/  @P0 LDG.E.CONSTANT R19, desc[UR4][R4.64+-0x4] ;  /* 0xfffffc0404130981 */ /* 0x000168000c1e9900 */
[----:B------:R0:W5:Y:S04]  /*0250*/  @!P1 LDG.E.CONSTANT R21, desc[UR4][R4.64+0x8] ;  /* 0x0000080404159981 */ /* 0x000168000c1e9900 */
[----:B------:R0:W5:Y:S02]  /*0260*/  LDG.E.64.CONSTANT R6, desc[UR4][R4.64] ;  /* 0x0000000404067981 */ /* 0x000164000c1e9b00 */
.L_x_1:
[----:B------:R-:W-:Y:S05]  /*0270*/  BSYNC.RECONVERGENT B0 ;  /* 0x0000000000007941 */ /* 0x000fea0003800200 */
.L_x_0:
[----:B------:R-:W-:Y:S01]  /*0280*/  BSSY.RECONVERGENT B0, `(.L_x_2) ;  /* 0x0000009000007945 */ /* 0x000fe20003800200 */
[----:B------:R-:W-:Y:S01]  /*0290*/  IMAD.MOV.U32 R23, RZ, RZ, RZ ;  /* 0x000000ffff177224 */ /* 0x000fe200078e00ff */
[----:B0-----:R-:W-:Y:S01]  /*02a0*/  CS2R R4, SRZ ;  /* 0x0000000000047805 */ /* 0x001fe2000001ff00 */
[----:B------:R-:W-:Y:S01]  /*02b0*/  IMAD.MOV.U32 R17, RZ, RZ, RZ ;  /* 0x000000ffff117224 */ /* 0x000fe200078e00ff */
[----:B------:R-:W-:Y:S06]  /*02c0*/  @P3 BRA `(.L_x_3) ;  /* 0x0000000000103947 */ /* 0x000fec0003800000 */
[----:B------:R-:W-:-:S05]  /*02d0*/  IMAD.WIDE R10, R9, 0x8, R10 ;  /* 0x00000008090a7825 */ /* 0x000fca00078e020a */
[----:B------:R0:W5:Y:S04]  /*02e0*/  @P0 LDG.E.CONSTANT R23, desc[UR4][R10.64+-0x4] ;  /* 0xfffffc040a170981 */ /* 0x000168000c1e9900 */
[----:B------:R0:W5:Y:S04]  /*02f0*/  @!P1 LDG.E.CONSTANT R17, desc[UR4][R10.64+0x8] ;  /* 0x000008040a119981 */ /* 0x000168000c1e9900 */
[----:B------:R0:W5:Y:S02]  /*0300*/  LDG.E.64.CONSTANT R4, desc[UR4][R10.64] ;  /* 0x000000040a047981 */ /* 0x000164000c1e9b00 */
.L_x_3:
[----:B------:R-:W-:Y:S05]  /*0310*/  BSYNC.RECONVERGENT B0 ;  /* 0x0000000000007941 */ /* 0x000fea0003800200 */
.L_x_2:
[----:B-----5:R-:W-:Y:S02]  /*0320*/  SHF.L.W.U32.HI R19, R19, 0x1, R6 ;  /* 0x0000000113137819 */ /* 0x020fe40000010e06 */
[----:B------:R-:W-:Y:S02]  /*0330*/  SHF.L.W.U32.HI R9, R6, 0x1f, R7 ;  /* 0x0000001f06097819 */ /* 0x000fe40000010e07 */
[----:B------:R-:W-:Y:S02]  /*0340*/  SHF.L.W.U32.HI R23, R23, 0x1, R4 ;  /* 0x0000000117177819 */ /* 0x000fe40000010e04 */
[----:B------:R-:W-:Y:S02]  /*0350*/  SHF.L.W.U32.HI R14, R4, 0x1f, R5 ;  /* 0x0000001f040e7819 */ /* 0x000fe40000010e05 */
[----:B------:R-:W-:Y:S02]  /*0360*/  SHF.L.W.U32.HI R21, R7, 0x1f, R21 ;  /* 0x0000001f07157819 */ /* 0x000fe40000010e15 */
[----:B0-----:R-:W-:-:S02]  /*0370*/  SHF.L.W.U32.HI R11, R6, 0x1, R7 ;  /* 0x00000001060b7819 */ /* 0x001fc40000010e07 */
[C---:B------:R-:W-:Y:S02]  /*0380*/  LOP3.LUT R8, R9.reuse, R19, R6, 0x96, !PT ;  /* 0x0000001309087212 */ /* 0x040fe400078e9606 */
[----:B------:R-:W-:Y:S02]  /*0390*/  LOP3.LUT R9, R9, R6, R19, 0xe8, !PT ;  /* 0x0000000609097212 */ /* 0x000fe400078ee813 */
[----:B------:R-:W-:Y:S02]  /*03a0*/  SHF.L.W.U32.HI R15, R15, 0x1, R2 ;  /* 0x000000010f0f7819 */ /* 0x000fe40000010e02 */
[----:B------:R-:W-:Y:S02]  /*03b0*/  SHF.L.W.U32.HI R18, R2, 0x1f, R3 ;  /* 0x0000001f02127819 */ /* 0x000fe40000010e03 */
[----:B------:R-:W-:Y:S02]  /*03c0*/  LOP3.LUT R12, R14, R4, R23, 0xe8, !PT ;  /* 0x000000040e0c7212 */ /* 0x000fe400078ee817 */
[----:B------:R-:W-:-:S02]  /*03d0*/  LOP3.LUT R6, R21, R11, R7, 0x96, !PT ;  /* 0x0000000b15067212 */ /* 0x000fc400078e9607 */
[----:B------:R-:W-:Y:S02]  /*03e0*/  LOP3.LUT R7, R21, R7, R11, 0xe8, !PT ;  /* 0x0000000715077212 */ /* 0x000fe400078ee80b */
[----:B------:R-:W-:Y:S02]  /*03f0*/  SHF.L.W.U32.HI R17, R5, 0x1f, R17 ;  /* 0x0000001f05117819 */ /* 0x000fe40000010e11 */
[----:B------:R-:W-:Y:S02]  /*0400*/  SHF.L.W.U32.HI R11, R4, 0x1, R5 ;  /* 0x00000001040b7819 */ /* 0x000fe40000010e05 */
[----:B------:R-:W-:Y:S02]  /*0410*/  LOP3.LUT R14, R14, R23, R4, 0x96, !PT ;  /* 0x000000170e0e7212 */ /* 0x000fe400078e9604 */
[CCC-:B------:R-:W-:Y:S02]  /*0420*/  LOP3.LUT R4, R12.reuse, R18.reuse, R15.reuse, 0x80, !PT ;  /* 0x000000120c047212 */ /* 0x1c0fe400078e800f */
[----:B------:R-:W-:-:S02]  /*0430*/  LOP3.LUT R19, R12, R18, R15, 0xf8, !PT ;  /* 0x000000120c137212 */ /* 0x000fc400078ef80f */
[C---:B------:R-:W-:Y:S02]  /*0440*/  LOP3.LUT R10, R17.reuse, R5, R11, 0xe8, !PT ;  /* 0x00000005110a7212 */ /* 0x040fe400078ee80b */
[----:B------:R-:W-:Y:S02]  /*0450*/  LOP3.LUT R11, R17, R11, R5, 0x96, !PT ;  /* 0x0000000b110b7212 */ /* 0x000fe400078e9605 */
[----:B------:R-:W-:Y:S02]  /*0460*/  SHF.L.W.U32.HI R13, R3, 0x1f, R13 ;  /* 0x0000001f030d7819 */ /* 0x000fe40000010e0d */
[----:B------:R-:W-:Y:S02]  /*0470*/  SHF.L.W.U32.HI R16, R2, 0x1, R3 ;  /* 0x0000000102107819 */ /* 0x000fe40000010e03 */
[----:B------:R-:W-:Y:S02]  /*0480*/  LOP3.LUT R17, R4, R19, R9, 0xf8, !PT ;  /* 0x0000001304117212 */ /* 0x000fe400078ef809 */
[----:B------:R-:W0:Y:S01]  /*0490*/  LDC.64 R4, c[0x0][0x388] ;  /* 0x0000e200ff047b82 */ /* 0x000e220000000a00 */
[----:B------:R-:W-:-:S02]  /*04a0*/  LOP3.LUT R21, R10, R13, R16, 0xf8, !PT ;  /* 0x0000000d0a157212 */ /* 0x000fc400078ef810 */
[--C-:B------:R-:W-:Y:S02]  /*04b0*/  LOP3.LUT R20, R10, R13, R16.reuse, 0x80, !PT ;  /* 0x0000000d0a147212 */ /* 0x100fe400078e8010 */
[-C--:B------:R-:W-:Y:S02]  /*04c0*/  LOP3.LUT R9, R9, R18.reuse, R15, 0x78, !PT ;  /* 0x0000001209097212 */ /* 0x080fe400078e780f */
[----:B------:R-:W-:Y:S02]  /*04d0*/  LOP3.LUT R19, R20, R21, R7, 0xf8, !PT ;  /* 0x0000001514137212 */ /* 0x000fe400078ef807 */
[CCC-:B------:R-:W-:Y:S02]  /*04e0*/  LOP3.LUT R20, R14.reuse, R18.reuse, R15.reuse, 0xf6, !PT ;  /* 0x000000120e147212 */ /* 0x1c0fe400078ef60f */
[----:B------:R-:W-:Y:S02]  /*04f0*/  LOP3.LUT R21, R14, R18, R15, 0x60, !PT ;  /* 0x000000120e157212 */ /* 0x000fe400078e600f */
[----:B------:R-:W-:-:S02]  /*0500*/  LOP3.LUT R22, R11, R13, R16, 0xf6, !PT ;  /* 0x0000000d0b167212 */ /* 0x000fc400078ef610 */
[-CC-:B------:R-:W-:Y:S02]  /*0510*/  LOP3.LUT R23, R11, R13.reuse, R16.reuse, 0x60, !PT ;  /* 0x0000000d0b177212 */ /* 0x180fe400078e6010 */
[----:B------:R-:W-:Y:S02]  /*0520*/  LOP3.LUT R7, R7, R13, R16, 0x78, !PT ;  /* 0x0000000d07077212 */ /* 0x000fe400078e7810 */
[----:B------:R-:W-:Y:S02]  /*0530*/  LOP3.LUT R12, R9, R12, RZ, 0x3c, !PT ;  /* 0x0000000c090c7212 */ /* 0x000fe400078e3cff */
[----:B------:R-:W-:Y:S02]  /*0540*/  LOP3.LUT R20, R21, R20, R8, 0xf8, !PT ;  /* 0x0000001415147212 */ /* 0x000fe400078ef808 */
[----:B------:R-:W-:Y:S01]  /*0550*/  LOP3.LUT R9, R23, R22, R6, 0xf8, !PT ;  /* 0x0000001617097212 */ /* 0x000fe200078ef806 */
[----:B0-----:R-:W-:Y:S01]  /*0560*/  IMAD.WIDE R4, R0, 0x8, R4 ;  /* 0x0000000800047825 */ /* 0x001fe200078e0204 */
[----:B------:R-:W-:-:S02]  /*0570*/  LOP3.LUT R10, R7, R10, RZ, 0x3c, !PT ;  /* 0x0000000a070a7212 */ /* 0x000fc400078e3cff */
[----:B------:R-:W-:Y:S02]  /*0580*/  LOP3.LUT R13, R6, R13, R16, 0x96, !PT ;  /* 0x0000000d060d7212 */ /* 0x000fe400078e9610 */
[----:B------:R-:W-:Y:S02]  /*0590*/  LOP3.LUT R15, R8, R18, R15, 0x96, !PT ;  /* 0x00000012080f7212 */ /* 0x000fe400078e960f */
[----:B------:R-:W-:Y:S02]  /*05a0*/  LOP3.LUT R7, R17, R12, R20, 0xf8, !PT ;  /* 0x0000000c11077212 */ /* 0x000fe400078ef814 */
[----:B------:R-:W-:Y:S02]  /*05b0*/  LOP3.LUT R6, R19, R10, R9, 0xf8, !PT ;  /* 0x0000000a13067212 */ /* 0x000fe400078ef809 */
[----:B------:R-:W-:Y:S02]  /*05c0*/  LOP3.LUT R2, R2, R15, R14, 0xf6, !PT ;  /* 0x0000000f02027212 */ /* 0x000fe400078ef60e */
[----:B------:R-:W-:-:S02]  /*05d0*/  LOP3.LUT R3, R3, R13, R11, 0xf6, !PT ;  /* 0x0000000d03037212 */ /* 0x000fc400078ef60b */
[----:B------:R-:W-:Y:S02]  /*05e0*/  LOP3.LUT R7, R7, R12, R20, 0x6, !PT ;  /* 0x0000000c07077212 */ /* 0x000fe400078e0614 */
[----:B------:R-:W-:Y:S02]  /*05f0*/  LOP3.LUT R6, R6, R10, R9, 0x6, !PT ;  /* 0x0000000a06067212 */ /* 0x000fe400078e0609 */
[----:B------:R-:W-:Y:S02]  /*0600*/  LOP3.LUT R2, R2, R7, RZ, 0xc0, !PT ;  /* 0x0000000702027212 */ /* 0x000fe400078ec0ff */
[----:B------:R-:W-:-:S05]  /*0610*/  LOP3.LUT R3, R3, R6, RZ, 0xc0, !PT ;  /* 0x0000000603037212 */ /* 0x000fca00078ec0ff */
[----:B------:R-:W-:Y:S01]  /*0620*/  STG.E.64 desc[UR4][R4.64], R2 ;  /* 0x0000000204007986 */ /* 0x000fe2000c101b04 */
[----:B------:R-:W-:Y:S05]  /*0630*/  EXIT ;  /* 0x000000000000794d */ /* 0x000fea0003800000 */
.L_x_4:
[----:B------:R-:W-:-:S00]  /*0640*/  BRA `(.L_x_4) ;  /* 0xfffffffc00fc7947 */ /* 0x000fc0000383ffff */
[----:B------:R-:W-:-:S00]  /*0650*/  NOP ;  /* 0x0000000000007918 */ /* 0x000fc00000000000 */
        /* <DEDUP_REMOVED lines=10> */
.L_x_5:


//--------------------- .nv.shared.reserved.0     --------------------------
	.section	.nv.shared.reserved.0,"aw",@nobits
	.weak		__nv_reservedSMEM_offset_0_alias
	.size		__nv_reservedSMEM_offset_0_alias, 0, 64
	.other		__nv_reservedSMEM_offset_0_alias,@"STO_CUDA_RESERVED_SHARED STV_DEFAULT"
__nv_reservedSMEM_offset_0_alias:
	.zero		0
	.zero		64


//--------------------- .nv.constant0._Z24game_of_life_step_kernelPKmPmii --------------------------
	.section	.nv.constant0._Z24game_of_life_step_kernelPKmPmii,"a",@progbits
	.sectionflags	@""
	.align	4
.nv.constant0._Z24game_of_life_step_kernelPKmPmii:
	.zero		920


//--------------------- SYMBOLS --------------------------

	.type		.nv.reservedSmem.offset0,@object
	.size		.nv.reservedSmem.offset0,0x4
